//
// Generated by NVIDIA NVVM Compiler
//
// Compiler Build ID: CL-36424714
// Cuda compilation tools, release 13.0, V13.0.88
// Based on NVVM 20.0.0
//

.version 9.0
.target sm_100
.address_size 64

	// .globl	_Z13SumarMatricesPfS_S_jjjj

.visible .entry _Z13SumarMatricesPfS_S_jjjj(
	.param .u64 .ptr .align 1 _Z13SumarMatricesPfS_S_jjjj_param_0,
	.param .u64 .ptr .align 1 _Z13SumarMatricesPfS_S_jjjj_param_1,
	.param .u64 .ptr .align 1 _Z13SumarMatricesPfS_S_jjjj_param_2,
	.param .u32 _Z13SumarMatricesPfS_S_jjjj_param_3,
	.param .u32 _Z13SumarMatricesPfS_S_jjjj_param_4,
	.param .u32 _Z13SumarMatricesPfS_S_jjjj_param_5,
	.param .u32 _Z13SumarMatricesPfS_S_jjjj_param_6
)
{
	.reg .pred 	%p<16>;
	.reg .b32 	%r<116>;
	.reg .b32 	%f<56>;
	.reg .b64 	%rd<71>;

	ld.param.u64 	%rd5, [_Z13SumarMatricesPfS_S_jjjj_param_0];
	ld.param.u64 	%rd6, [_Z13SumarMatricesPfS_S_jjjj_param_1];
	ld.param.u64 	%rd7, [_Z13SumarMatricesPfS_S_jjjj_param_2];
	ld.param.u32 	%r62, [_Z13SumarMatricesPfS_S_jjjj_param_3];
	ld.param.u32 	%r63, [_Z13SumarMatricesPfS_S_jjjj_param_4];
	ld.param.u32 	%r64, [_Z13SumarMatricesPfS_S_jjjj_param_5];
	ld.param.u32 	%r65, [_Z13SumarMatricesPfS_S_jjjj_param_6];
	cvta.to.global.u64 	%rd1, %rd6;
	cvta.to.global.u64 	%rd2, %rd5;
	cvta.to.global.u64 	%rd3, %rd7;
	mov.u32 	%r66, %ctaid.x;
	mov.u32 	%r1, %ntid.x;
	mov.u32 	%r67, %tid.x;
	mad.lo.s32 	%r99, %r66, %r1, %r67;
	setp.ge.u32 	%p1, %r99, %r62;
	@%p1 bra 	$L__BB0_22;
	mov.u32 	%r68, %ctaid.y;
	mov.u32 	%r69, %ntid.y;
	mov.u32 	%r70, %tid.y;
	mad.lo.s32 	%r3, %r68, %r69, %r70;
	setp.ne.s32 	%p2, %r64, 0;
	mov.u32 	%r71, %nctaid.y;
	mul.lo.s32 	%r4, %r69, %r71;
	mov.u32 	%r72, %nctaid.x;
	mul.lo.s32 	%r5, %r1, %r72;
	@%p2 bra 	$L__BB0_6;
$L__BB0_2:
	setp.lt.u32 	%p13, %r3, %r63;
	@%p13 bra 	$L__BB0_4;
$L__BB0_3:
	add.s32 	%r99, %r99, %r5;
	setp.lt.u32 	%p15, %r99, %r62;
	@%p15 bra 	$L__BB0_2;
	bra.uni 	$L__BB0_22;
$L__BB0_4:
	mul.lo.s32 	%r8, %r99, %r65;
	mov.u32 	%r100, %r3;
$L__BB0_5:
	add.s32 	%r97, %r100, %r8;
	mul.wide.u32 	%rd69, %r97, 4;
	add.s64 	%rd70, %rd3, %rd69;
	mov.b32 	%r98, 0;
	st.global.u32 	[%rd70], %r98;
	add.s32 	%r100, %r100, %r4;
	setp.lt.u32 	%p14, %r100, %r63;
	@%p14 bra 	$L__BB0_5;
	bra.uni 	$L__BB0_3;
$L__BB0_6:
	and.b32  	%r11, %r64, 7;
	and.b32  	%r12, %r64, 3;
	and.b32  	%r13, %r64, -8;
	and.b32  	%r14, %r64, 1;
	neg.s32 	%r15, %r13;
	shl.b32 	%r16, %r65, 3;
	shl.b32 	%r17, %r65, 1;
	mul.lo.s32 	%r18, %r65, 3;
	shl.b32 	%r19, %r65, 2;
	mul.lo.s32 	%r20, %r65, 5;
	mul.lo.s32 	%r21, %r65, 6;
	mul.lo.s32 	%r22, %r65, 7;
$L__BB0_7:
	setp.ge.u32 	%p3, %r3, %r63;
	@%p3 bra 	$L__BB0_21;
	mul.lo.s32 	%r24, %r99, %r65;
	mul.lo.s32 	%r25, %r99, %r64;
	mov.u32 	%r102, %r3;
$L__BB0_9:
	setp.lt.u32 	%p4, %r64, 8;
	add.s32 	%r74, %r102, %r24;
	mul.wide.u32 	%rd8, %r74, 4;
	add.s64 	%rd4, %rd3, %rd8;
	mov.b32 	%r114, 0;
	st.global.u32 	[%rd4], %r114;
	mov.f32 	%f53, 0f00000000;
	@%p4 bra 	$L__BB0_12;
	add.s32 	%r103, %r25, 3;
	add.s32 	%r111, %r65, %r102;
	add.s32 	%r110, %r17, %r102;
	add.s32 	%r109, %r18, %r102;
	add.s32 	%r108, %r19, %r102;
	add.s32 	%r107, %r20, %r102;
	add.s32 	%r106, %r21, %r102;
	add.s32 	%r105, %r22, %r102;
	mov.f32 	%f53, 0f00000000;
	mov.u32 	%r104, %r102;
	mov.u32 	%r112, %r15;
$L__BB0_11:
	.pragma "nounroll";
	add.s32 	%r75, %r103, -3;
	mul.wide.u32 	%rd9, %r75, 4;
	add.s64 	%rd10, %rd2, %rd9;
	ld.global.f32 	%f10, [%rd10];
	mul.wide.u32 	%rd11, %r104, 4;
	add.s64 	%rd12, %rd1, %rd11;
	ld.global.f32 	%f11, [%rd12];
	fma.rn.f32 	%f12, %f10, %f11, %f53;
	st.global.f32 	[%rd4], %f12;
	add.s32 	%r76, %r103, -2;
	mul.wide.u32 	%rd13, %r76, 4;
	add.s64 	%rd14, %rd2, %rd13;
	ld.global.f32 	%f13, [%rd14];
	mul.wide.u32 	%rd15, %r111, 4;
	add.s64 	%rd16, %rd1, %rd15;
	ld.global.f32 	%f14, [%rd16];
	fma.rn.f32 	%f15, %f13, %f14, %f12;
	st.global.f32 	[%rd4], %f15;
	add.s32 	%r77, %r103, -1;
	mul.wide.u32 	%rd17, %r77, 4;
	add.s64 	%rd18, %rd2, %rd17;
	ld.global.f32 	%f16, [%rd18];
	mul.wide.u32 	%rd19, %r110, 4;
	add.s64 	%rd20, %rd1, %rd19;
	ld.global.f32 	%f17, [%rd20];
	fma.rn.f32 	%f18, %f16, %f17, %f15;
	st.global.f32 	[%rd4], %f18;
	add.s32 	%r78, %r103, 4;
	mul.wide.u32 	%rd21, %r103, 4;
	add.s64 	%rd22, %rd2, %rd21;
	ld.global.f32 	%f19, [%rd22];
	mul.wide.u32 	%rd23, %r109, 4;
	add.s64 	%rd24, %rd1, %rd23;
	ld.global.f32 	%f20, [%rd24];
	fma.rn.f32 	%f21, %f19, %f20, %f18;
	st.global.f32 	[%rd4], %f21;
	add.s32 	%r79, %r103, 1;
	mul.wide.u32 	%rd25, %r79, 4;
	add.s64 	%rd26, %rd2, %rd25;
	ld.global.f32 	%f22, [%rd26];
	mul.wide.u32 	%rd27, %r108, 4;
	add.s64 	%rd28, %rd1, %rd27;
	ld.global.f32 	%f23, [%rd28];
	fma.rn.f32 	%f24, %f22, %f23, %f21;
	st.global.f32 	[%rd4], %f24;
	add.s32 	%r80, %r103, 2;
	mul.wide.u32 	%rd29, %r80, 4;
	add.s64 	%rd30, %rd2, %rd29;
	ld.global.f32 	%f25, [%rd30];
	mul.wide.u32 	%rd31, %r107, 4;
	add.s64 	%rd32, %rd1, %rd31;
	ld.global.f32 	%f26, [%rd32];
	fma.rn.f32 	%f27, %f25, %f26, %f24;
	st.global.f32 	[%rd4], %f27;
	add.s32 	%r81, %r103, 3;
	mul.wide.u32 	%rd33, %r81, 4;
	add.s64 	%rd34, %rd2, %rd33;
	ld.global.f32 	%f28, [%rd34];
	mul.wide.u32 	%rd35, %r106, 4;
	add.s64 	%rd36, %rd1, %rd35;
	ld.global.f32 	%f29, [%rd36];
	fma.rn.f32 	%f30, %f28, %f29, %f27;
	st.global.f32 	[%rd4], %f30;
	mul.wide.u32 	%rd37, %r78, 4;
	add.s64 	%rd38, %rd2, %rd37;
	ld.global.f32 	%f31, [%rd38];
	mul.wide.u32 	%rd39, %r105, 4;
	add.s64 	%rd40, %rd1, %rd39;
	ld.global.f32 	%f32, [%rd40];
	fma.rn.f32 	%f53, %f31, %f32, %f30;
	st.global.f32 	[%rd4], %f53;
	add.s32 	%r112, %r112, 8;
	add.s32 	%r111, %r111, %r16;
	add.s32 	%r110, %r110, %r16;
	add.s32 	%r109, %r109, %r16;
	add.s32 	%r108, %r108, %r16;
	add.s32 	%r107, %r107, %r16;
	add.s32 	%r106, %r106, %r16;
	add.s32 	%r105, %r105, %r16;
	add.s32 	%r104, %r104, %r16;
	add.s32 	%r103, %r103, 8;
	setp.ne.s32 	%p5, %r112, 0;
	mov.u32 	%r114, %r13;
	@%p5 bra 	$L__BB0_11;
$L__BB0_12:
	setp.eq.s32 	%p6, %r11, 0;
	@%p6 bra 	$L__BB0_20;
	add.s32 	%r82, %r11, -1;
	setp.lt.u32 	%p7, %r82, 3;
	@%p7 bra 	$L__BB0_15;
	add.s32 	%r83, %r114, %r25;
	mul.wide.u32 	%rd41, %r83, 4;
	add.s64 	%rd42, %rd2, %rd41;
	ld.global.f32 	%f33, [%rd42];
	mad.lo.s32 	%r84, %r114, %r65, %r102;
	mul.wide.u32 	%rd43, %r84, 4;
	add.s64 	%rd44, %rd1, %rd43;
	ld.global.f32 	%f34, [%rd44];
	fma.rn.f32 	%f35, %f33, %f34, %f53;
	st.global.f32 	[%rd4], %f35;
	add.s32 	%r85, %r83, 1;
	mul.wide.u32 	%rd45, %r85, 4;
	add.s64 	%rd46, %rd2, %rd45;
	ld.global.f32 	%f36, [%rd46];
	add.s32 	%r86, %r84, %r65;
	mul.wide.u32 	%rd47, %r86, 4;
	add.s64 	%rd48, %rd1, %rd47;
	ld.global.f32 	%f37, [%rd48];
	fma.rn.f32 	%f38, %f36, %f37, %f35;
	st.global.f32 	[%rd4], %f38;
	add.s32 	%r87, %r83, 2;
	mul.wide.u32 	%rd49, %r87, 4;
	add.s64 	%rd50, %rd2, %rd49;
	ld.global.f32 	%f39, [%rd50];
	add.s32 	%r88, %r86, %r65;
	mul.wide.u32 	%rd51, %r88, 4;
	add.s64 	%rd52, %rd1, %rd51;
	ld.global.f32 	%f40, [%rd52];
	fma.rn.f32 	%f41, %f39, %f40, %f38;
	st.global.f32 	[%rd4], %f41;
	add.s32 	%r89, %r83, 3;
	mul.wide.u32 	%rd53, %r89, 4;
	add.s64 	%rd54, %rd2, %rd53;
	ld.global.f32 	%f42, [%rd54];
	add.s32 	%r90, %r88, %r65;
	mul.wide.u32 	%rd55, %r90, 4;
	add.s64 	%rd56, %rd1, %rd55;
	ld.global.f32 	%f43, [%rd56];
	fma.rn.f32 	%f53, %f42, %f43, %f41;
	st.global.f32 	[%rd4], %f53;
	add.s32 	%r114, %r114, 4;
$L__BB0_15:
	setp.eq.s32 	%p8, %r12, 0;
	@%p8 bra 	$L__BB0_20;
	setp.eq.s32 	%p9, %r12, 1;
	@%p9 bra 	$L__BB0_18;
	add.s32 	%r91, %r114, %r25;
	mul.wide.u32 	%rd57, %r91, 4;
	add.s64 	%rd58, %rd2, %rd57;
	ld.global.f32 	%f44, [%rd58];
	mad.lo.s32 	%r92, %r114, %r65, %r102;
	mul.wide.u32 	%rd59, %r92, 4;
	add.s64 	%rd60, %rd1, %rd59;
	ld.global.f32 	%f45, [%rd60];
	fma.rn.f32 	%f46, %f44, %f45, %f53;
	st.global.f32 	[%rd4], %f46;
	add.s32 	%r93, %r91, 1;
	mul.wide.u32 	%rd61, %r93, 4;
	add.s64 	%rd62, %rd2, %rd61;
	ld.global.f32 	%f47, [%rd62];
	add.s32 	%r94, %r92, %r65;
	mul.wide.u32 	%rd63, %r94, 4;
	add.s64 	%rd64, %rd1, %rd63;
	ld.global.f32 	%f48, [%rd64];
	fma.rn.f32 	%f53, %f47, %f48, %f46;
	st.global.f32 	[%rd4], %f53;
	add.s32 	%r114, %r114, 2;
$L__BB0_18:
	setp.eq.s32 	%p10, %r14, 0;
	@%p10 bra 	$L__BB0_20;
	add.s32 	%r95, %r114, %r25;
	mul.wide.u32 	%rd65, %r95, 4;
	add.s64 	%rd66, %rd2, %rd65;
	ld.global.f32 	%f49, [%rd66];
	mad.lo.s32 	%r96, %r114, %r65, %r102;
	mul.wide.u32 	%rd67, %r96, 4;
	add.s64 	%rd68, %rd1, %rd67;
	ld.global.f32 	%f50, [%rd68];
	fma.rn.f32 	%f51, %f49, %f50, %f53;
	st.global.f32 	[%rd4], %f51;
$L__BB0_20:
	add.s32 	%r102, %r102, %r4;
	setp.lt.u32 	%p11, %r102, %r63;
	@%p11 bra 	$L__BB0_9;
$L__BB0_21:
	add.s32 	%r99, %r99, %r5;
	setp.lt.u32 	%p12, %r99, %r62;
	@%p12 bra 	$L__BB0_7;
$L__BB0_22:
	ret;

}


// ===== COMPILED SASS (sm_100) =====

	.target	sm_100

	.elftype	@"ET_EXEC"


//--------------------- .note.nv.tkinfo           --------------------------
	.section	.note.nv.tkinfo,"",@"SHT_NOTE"
	.sectionflags	@"SHF_NOTE_NV_TKINFO"
	.tkinfo
        /*0018*/ 	.word	0x00000002
        /*0030*/ 	.string	""
        /*0030*/ 	.string	"ptxas"
        /*0030*/ 	.string	"Cuda compilation tools, release 13.0, V13.0.88"
        /*0030*/ 	.string	"Build cuda_13.0.r13.0/compiler.36424714_0"
        /*0030*/ 	.string	"-arch sm_100 -m 64 "



//--------------------- .note.nv.cuinfo           --------------------------
	.section	.note.nv.cuinfo,"",@"SHT_NOTE"
	.sectionflags	@"SHF_NOTE_NV_CUINFO"
        /*0018*/ 	.short	0x0002
        /*001a*/ 	.short	0x0064
        /*001c*/ 	.short	0x0082
	.zero		2


//--------------------- .nv.info                  --------------------------
	.section	.nv.info,"",@"SHT_CUDA_INFO"
	.align	4


	//----- nvinfo : EIATTR_REGCOUNT
	.align		4
        /*0000*/ 	.byte	0x04, 0x2f
        /*0002*/ 	.short	(.L_1 - .L_0)
	.align		4
.L_0:
        /*0004*/ 	.word	index@(_Z13SumarMatricesPfS_S_jjjj)
        /*0008*/ 	.word	0x00000020


	//----- nvinfo : EIATTR_FRAME_SIZE
	.align		4
.L_1:
        /*000c*/ 	.byte	0x04, 0x11
        /*000e*/ 	.short	(.L_3 - .L_2)
	.align		4
.L_2:
        /*0010*/ 	.word	index@(_Z13SumarMatricesPfS_S_jjjj)
        /*0014*/ 	.word	0x00000000


	//----- nvinfo : EIATTR_MIN_STACK_SIZE
	.align		4
.L_3:
        /*0018*/ 	.byte	0x04, 0x12
        /*001a*/ 	.short	(.L_5 - .L_4)
	.align		4
.L_4:
        /*001c*/ 	.word	index@(_Z13SumarMatricesPfS_S_jjjj)
        /*0020*/ 	.word	0x00000000
.L_5:


//--------------------- .nv.compat                --------------------------
	.section	.nv.compat,"",@"SHT_CUDA_COMPAT_INFO"
	.align	4
        /*0000*/ 	.byte	0x02, 0x09, 0x00, 0x00, 0x02, 0x02, 0x01, 0x00, 0x02, 0x05, 0x05, 0x00, 0x03, 0x07, 0x01, 0x01
        /*0010*/ 	.byte	0x02, 0x03, 0x00, 0x00, 0x02, 0x06, 0x01, 0x00, 0x04, 0x0b, 0x08, 0x00, 0x09, 0x00, 0x00, 0x00
        /*0020*/ 	.byte	0x00, 0x00, 0x00, 0x00


//--------------------- .nv.info._Z13SumarMatricesPfS_S_jjjj --------------------------
	.section	.nv.info._Z13SumarMatricesPfS_S_jjjj,"",@"SHT_CUDA_INFO"
	.sectionflags	@""
	.align	4


	//----- nvinfo : EIATTR_CUDA_API_VERSION
	.align		4
        /*0000*/ 	.byte	0x04, 0x37
        /*0002*/ 	.short	(.L_7 - .L_6)
.L_6:
        /*0004*/ 	.word	0x00000082


	//----- nvinfo : EIATTR_KPARAM_INFO
	.align		4
.L_7:
        /*0008*/ 	.byte	0x04, 0x17
        /*000a*/ 	.short	(.L_9 - .L_8)
.L_8:
        /*000c*/ 	.word	0x00000000
        /*0010*/ 	.short	0x0006
        /*0012*/ 	.short	0x0024
        /*0014*/ 	.byte	0x00, 0xf0, 0x11, 0x00


	//----- nvinfo : EIATTR_KPARAM_INFO
	.align		4
.L_9:
        /*0018*/ 	.byte	0x04, 0x17
        /*001a*/ 	.short	(.L_11 - .L_10)
.L_10:
        /*001c*/ 	.word	0x00000000
        /*0020*/ 	.short	0x0005
        /*0022*/ 	.short	0x0020
        /*0024*/ 	.byte	0x00, 0xf0, 0x11, 0x00


	//----- nvinfo : EIATTR_KPARAM_INFO
	.align		4
.L_11:
        /*0028*/ 	.byte	0x04, 0x17
        /*002a*/ 	.short	(.L_13 - .L_12)
.L_12:
        /*002c*/ 	.word	0x00000000
        /*0030*/ 	.short	0x0004
        /*0032*/ 	.short	0x001c
        /*0034*/ 	.byte	0x00, 0xf0, 0x11, 0x00


	//----- nvinfo : EIATTR_KPARAM_INFO
	.align		4
.L_13:
        /*0038*/ 	.byte	0x04, 0x17
        /*003a*/ 	.short	(.L_15 - .L_14)
.L_14:
        /*003c*/ 	.word	0x00000000
        /*0040*/ 	.short	0x0003
        /*0042*/ 	.short	0x0018
        /*0044*/ 	.byte	0x00, 0xf0, 0x11, 0x00


	//----- nvinfo : EIATTR_KPARAM_INFO
	.align		4
.L_15:
        /*0048*/ 	.byte	0x04, 0x17
        /*004a*/ 	.short	(.L_17 - .L_16)
.L_16:
        /*004c*/ 	.word	0x00000000
        /*0050*/ 	.short	0x0002
        /*0052*/ 	.short	0x0010
        /*0054*/ 	.byte	0x00, 0xf5, 0x21, 0x00


	//----- nvinfo : EIATTR_KPARAM_INFO
	.align		4
.L_17:
        /*0058*/ 	.byte	0x04, 0x17
        /*005a*/ 	.short	(.L_19 - .L_18)
.L_18:
        /*005c*/ 	.word	0x00000000
        /*0060*/ 	.short	0x0001
        /*0062*/ 	.short	0x0008
        /*0064*/ 	.byte	0x00, 0xf5, 0x21, 0x00


	//----- nvinfo : EIATTR_KPARAM_INFO
	.align		4
.L_19:
        /*0068*/ 	.byte	0x04, 0x17
        /*006a*/ 	.short	(.L_21 - .L_20)
.L_20:
        /*006c*/ 	.word	0x00000000
        /*0070*/ 	.short	0x0000
        /*0072*/ 	.short	0x0000
        /*0074*/ 	.byte	0x00, 0xf5, 0x21, 0x00


	//----- nvinfo : EIATTR_SPARSE_MMA_MASK
	.align		4
.L_21:
        /*0078*/ 	.byte	0x03, 0x50
        /*007a*/ 	.short	0x0000


	//----- nvinfo : EIATTR_MAXREG_COUNT
	.align		4
        /*007c*/ 	.byte	0x03, 0x1b
        /*007e*/ 	.short	0x00ff


	//----- nvinfo : EIATTR_MERCURY_ISA_VERSION
	.align		4
        /*0080*/ 	.byte	0x03, 0x5f
        /*0082*/ 	.short	0x0101


	//----- nvinfo : EIATTR_VRC_CTA_INIT_COUNT
	.align		4
        /*0084*/ 	.byte	0x02, 0x4a
	.zero		1
	.zero		1


	//----- nvinfo : EIATTR_EXIT_INSTR_OFFSETS
	.align		4
        /*0088*/ 	.byte	0x04, 0x1c
        /*008a*/ 	.short	(.L_23 - .L_22)


	//   ....[0]....
.L_22:
        /*008c*/ 	.word	0x00000080


	//   ....[1]....
        /*0090*/ 	.word	0x00000280


	//   ....[2]....
        /*0094*/ 	.word	0x00000e20


	//----- nvinfo : EIATTR_CRS_STACK_SIZE
	.align		4
.L_23:
        /*0098*/ 	.byte	0x04, 0x1e
        /*009a*/ 	.short	(.L_25 - .L_24)
.L_24:
        /*009c*/ 	.word	0x00000000


	//----- nvinfo : EIATTR_CBANK_PARAM_SIZE
	.align		4
.L_25:
        /*00a0*/ 	.byte	0x03, 0x19
        /*00a2*/ 	.short	0x0028


	//----- nvinfo : EIATTR_PARAM_CBANK
	.align		4
        /*00a4*/ 	.byte	0x04, 0x0a
        /*00a6*/ 	.short	(.L_27 - .L_26)
	.align		4
.L_26:
        /*00a8*/ 	.word	index@(.nv.constant0._Z13SumarMatricesPfS_S_jjjj)
        /*00ac*/ 	.short	0x0380
        /*00ae*/ 	.short	0x0028


	//----- nvinfo : EIATTR_SW_WAR
	.align		4
.L_27:
        /*00b0*/ 	.byte	0x04, 0x36
        /*00b2*/ 	.short	(.L_29 - .L_28)
.L_28:
        /*00b4*/ 	.word	0x00000008
.L_29:


//--------------------- .nv.callgraph             --------------------------
	.section	.nv.callgraph,"",@"SHT_CUDA_CALLGRAPH"
	.align	4
	.sectionentsize	8
	.align		4
        /*0000*/ 	.word	0x00000000
	.align		4
        /*0004*/ 	.word	0xffffffff
	.align		4
        /*0008*/ 	.word	0x00000000
	.align		4
        /*000c*/ 	.word	0xfffffffe
	.align		4
        /*0010*/ 	.word	0x00000000
	.align		4
        /*0014*/ 	.word	0xfffffffd
	.align		4
        /*0018*/ 	.word	0x00000000
	.align		4
        /*001c*/ 	.word	0xfffffffc


//--------------------- .text._Z13SumarMatricesPfS_S_jjjj --------------------------
	.section	.text._Z13SumarMatricesPfS_S_jjjj,"ax",@progbits
	.align	128
        .global         _Z13SumarMatricesPfS_S_jjjj
        .type           _Z13SumarMatricesPfS_S_jjjj,@function
        .size           _Z13SumarMatricesPfS_S_jjjj,(.L_x_14 - _Z13SumarMatricesPfS_S_jjjj)
        .other          _Z13SumarMatricesPfS_S_jjjj,@"STO_CUDA_ENTRY STV_DEFAULT"
_Z13SumarMatricesPfS_S_jjjj:
.text._Z13SumarMatricesPfS_S_jjjj:
[----:B------:R-:W-:Y:S01]  /*0000*/  LDC R1, c[0x0][0x37c] ;  /* 0x0000df00ff017b82 */ /* 0x000fe20000000800 */
[----:B------:R-:W0:Y:S01]  /*0010*/  S2R R3, SR_TID.X ;  /* 0x0000000000037919 */ /* 0x000e220000002100 */
[----:B------:R-:W1:Y:S06]  /*0020*/  LDCU UR5, c[0x0][0x360] ;  /* 0x00006c00ff0577ac */ /* 0x000e6c0008000800 */
[----:B------:R-:W0:Y:S01]  /*0030*/  S2UR UR4, SR_CTAID.X ;  /* 0x00000000000479c3 */ /* 0x000e220000002500 */
[----:B------:R-:W2:Y:S07]  /*0040*/  LDCU UR6, c[0x0][0x398] ;  /* 0x00007300ff0677ac */ /* 0x000eae0008000800 */
[----:B------:R-:W0:Y:S02]  /*0050*/  LDC R0, c[0x0][0x360] ;  /* 0x0000d800ff007b82 */ /* 0x000e240000000800 */
[----:B0-----:R-:W-:-:S05]  /*0060*/  IMAD R3, R0, UR4, R3 ;  /* 0x0000000400037c24 */ /* 0x001fca000f8e0203 */
[----:B--2---:R-:W-:-:S13]  /*0070*/  ISETP.GE.U32.AND P0, PT, R3, UR6, PT ;  /* 0x0000000603007c0c */ /* 0x004fda000bf06070 */
[----:B-1----:R-:W-:Y:S05]  /*0080*/  @P0 EXIT ;  /* 0x000000000000094d */ /* 0x002fea0003800000 */
[----:B------:R-:W0:Y:S01]  /*0090*/  S2R R0, SR_TID.Y ;  /* 0x0000000000007919 */ /* 0x000e220000002200 */
[----:B------:R-:W1:Y:S01]  /*00a0*/  LDCU UR8, c[0x0][0x3a0] ;  /* 0x00007400ff0877ac */ /* 0x000e620008000800 */
[----:B------:R-:W0:Y:S01]  /*00b0*/  S2UR UR9, SR_CTAID.Y ;  /* 0x00000000000979c3 */ /* 0x000e220000002600 */
[----:B------:R-:W2:Y:S01]  /*00c0*/  LDCU UR4, c[0x0][0x364] ;  /* 0x00006c80ff0477ac */ /* 0x000ea20008000800 */
[----:B------:R-:W3:Y:S06]  /*00d0*/  LDCU.64 UR10, c[0x0][0x358] ;  /* 0x00006b00ff0a77ac */ /* 0x000eec0008000a00 */
[----:B------:R-:W0:Y:S01]  /*00e0*/  LDC R5, c[0x0][0x364] ;  /* 0x0000d900ff057b82 */ /* 0x000e220000000800 */
[----:B------:R-:W2:Y:S01]  /*00f0*/  LDCU UR6, c[0x0][0x374] ;  /* 0x00006e80ff0677ac */ /* 0x000ea20008000800 */
[----:B------:R-:W4:Y:S01]  /*0100*/  LDCU UR7, c[0x0][0x370] ;  /* 0x00006e00ff0777ac */ /* 0x000f220008000800 */
[----:B-1----:R-:W-:-:S02]  /*0110*/  UISETP.NE.AND UP0, UPT, UR8, URZ, UPT ;  /* 0x000000ff0800728c */ /* 0x002fc4000bf05270 */
[----:B--2---:R-:W-:Y:S01]  /*0120*/  UIMAD UR4, UR4, UR6, URZ ;  /* 0x00000006040472a4 */ /* 0x004fe2000f8e02ff */
[----:B0-----:R-:W-:Y:S01]  /*0130*/  IMAD R0, R5, UR9, R0 ;  /* 0x0000000905007c24 */ /* 0x001fe2000f8e0200 */
[----:B----4-:R-:W-:-:S05]  /*0140*/  UIMAD UR5, UR5, UR7, URZ ;  /* 0x00000007050572a4 */ /* 0x010fca000f8e02ff */
[----:B---3--:R-:W-:Y:S07]  /*0150*/  BRA.U UP0, `(.L_x_0) ;  /* 0x00000001004c7547 */ /* 0x008fee000b800000 */
.L_x_4:
[----:B------:R-:W0:Y:S01]  /*0160*/  LDC R9, c[0x0][0x39c] ;  /* 0x0000e700ff097b82 */ /* 0x000e220000000800 */
[----:B------:R-:W-:Y:S01]  /*0170*/  BSSY.RECONVERGENT B0, `(.L_x_1) ;  /* 0x000000c000007945 */ /* 0x000fe20003800200 */
[----:B0-----:R-:W-:-:S13]  /*0180*/  ISETP.GE.U32.AND P0, PT, R0, R9, PT ;  /* 0x000000090000720c */ /* 0x001fda0003f06070 */
[----:B--2---:R-:W-:Y:S05]  /*0190*/  @P0 BRA `(.L_x_2) ;  /* 0x0000000000240947 */ /* 0x004fea0003800000 */
[----:B------:R-:W0:Y:S01]  /*01a0*/  LDC R8, c[0x0][0x3a4] ;  /* 0x0000e900ff087b82 */ /* 0x000e220000000800 */
[----:B------:R-:W-:-:S07]  /*01b0*/  MOV R2, R0 ;  /* 0x0000000000027202 */ /* 0x000fce0000000f00 */
[----:B------:R-:W1:Y:S02]  /*01c0*/  LDC.64 R6, c[0x0][0x390] ;  /* 0x0000e400ff067b82 */ /* 0x000e640000000a00 */
.L_x_3:
[----:B0-2---:R-:W-:Y:S01]  /*01d0*/  IMAD R5, R3, R8, R2 ;  /* 0x0000000803057224 */ /* 0x005fe200078e0202 */
[----:B------:R-:W-:-:S03]  /*01e0*/  IADD3 R2, PT, PT, R2, UR4, RZ ;  /* 0x0000000402027c10 */ /* 0x000fc6000fffe0ff */
[----:B-1----:R-:W-:Y:S01]  /*01f0*/  IMAD.WIDE.U32 R4, R5, 0x4, R6 ;  /* 0x0000000405047825 */ /* 0x002fe200078e0006 */
[----:B------:R-:W-:-:S04]  /*0200*/  ISETP.GE.U32.AND P0, PT, R2, R9, PT ;  /* 0x000000090200720c */ /* 0x000fc80003f06070 */
[----:B------:R2:W-:Y:S09]  /*0210*/  STG.E desc[UR10][R4.64], RZ ;  /* 0x000000ff04007986 */ /* 0x0005f2000c10190a */
[----:B------:R-:W-:Y:S05]  /*0220*/  @!P0 BRA `(.L_x_3) ;  /* 0xfffffffc00e88947 */ /* 0x000fea000383ffff */
.L_x_2:
[----:B------:R-:W-:Y:S05]  /*0230*/  BSYNC.RECONVERGENT B0 ;  /* 0x0000000000007941 */ /* 0x000fea0003800200 */
.L_x_1:
[----:B------:R-:W0:Y:S01]  /*0240*/  LDCU UR6, c[0x0][0x398] ;  /* 0x00007300ff0677ac */ /* 0x000e220008000800 */
[----:B------:R-:W-:-:S04]  /*0250*/  IADD3 R3, PT, PT, R3, UR5, RZ ;  /* 0x0000000503037c10 */ /* 0x000fc8000fffe0ff */
[----:B0-----:R-:W-:-:S13]  /*0260*/  ISETP.GE.U32.AND P0, PT, R3, UR6, PT ;  /* 0x0000000603007c0c */ /* 0x001fda000bf06070 */
[----:B------:R-:W-:Y:S05]  /*0270*/  @!P0 BRA `(.L_x_4) ;  /* 0xfffffffc00b88947 */ /* 0x000fea000383ffff */
[----:B------:R-:W-:Y:S05]  /*0280*/  EXIT ;  /* 0x000000000000794d */ /* 0x000fea0003800000 */
.L_x_0:
[----:B------:R-:W-:Y:S02]  /*0290*/  ULOP3.LUT UR9, UR8, 0xfffffff8, URZ, 0xc0, !UPT ;  /* 0xfffffff808097892 */ /* 0x000fe4000f8ec0ff */
[----:B------:R-:W-:Y:S02]  /*02a0*/  ULOP3.LUT UR7, UR8, 0x7, URZ, 0xc0, !UPT ;  /* 0x0000000708077892 */ /* 0x000fe4000f8ec0ff */
[----:B------:R-:W-:Y:S02]  /*02b0*/  ULOP3.LUT UR6, UR8, 0x3, URZ, 0xc0, !UPT ;  /* 0x0000000308067892 */ /* 0x000fe4000f8ec0ff */
[----:B------:R-:W-:-:S12]  /*02c0*/  UIADD3 UR12, UPT, UPT, -UR9, URZ, URZ ;  /* 0x000000ff090c7290 */ /* 0x000fd8000fffe1ff */
.L_x_12:
[----:B0-----:R-:W0:Y:S01]  /*02d0*/  LDCU UR8, c[0x0][0x39c] ;  /* 0x00007380ff0877ac */ /* 0x001e220008000800 */
[----:B------:R-:W-:Y:S01]  /*02e0*/  BSSY.RECONVERGENT B0, `(.L_x_5) ;  /* 0x00000af000007945 */ /* 0x000fe20003800200 */
[----:B0-----:R-:W-:-:S13]  /*02f0*/  ISETP.GE.U32.AND P0, PT, R0, UR8, PT ;  /* 0x0000000800007c0c */ /* 0x001fda000bf06070 */
[----:B-12-4-:R-:W-:Y:S05]  /*0300*/  @P0 BRA `(.L_x_6) ;  /* 0x0000000800b00947 */ /* 0x016fea0003800000 */
[----:B------:R-:W-:-:S07]  /*0310*/  MOV R2, R0 ;  /* 0x0000000000027202 */ /* 0x000fce0000000f00 */
.L_x_11:
[----:B0-----:R-:W0:Y:S01]  /*0320*/  LDC.64 R14, c[0x0][0x3a0] ;  /* 0x0000e800ff0e7b82 */ /* 0x001e220000000a00 */
[----:B------:R-:W-:Y:S01]  /*0330*/  HFMA2 R8, -RZ, RZ, 0, 0 ;  /* 0x00000000ff087431 */ /* 0x000fe200000001ff */
[----:B-12-4-:R-:W-:-:S06]  /*0340*/  MOV R25, RZ ;  /* 0x000000ff00197202 */ /* 0x016fcc0000000f00 */
[----:B------:R-:W1:Y:S01]  /*0350*/  LDC.64 R16, c[0x0][0x390] ;  /* 0x0000e400ff107b82 */ /* 0x000e620000000a00 */
[----:B0-----:R-:W-:Y:S01]  /*0360*/  IMAD R5, R3, R15, R2 ;  /* 0x0000000f03057224 */ /* 0x001fe200078e0202 */
[----:B------:R-:W-:-:S03]  /*0370*/  ISETP.GE.U32.AND P0, PT, R14, 0x8, PT ;  /* 0x000000080e00780c */ /* 0x000fc60003f06070 */
[----:B-1----:R-:W-:-:S05]  /*0380*/  IMAD.WIDE.U32 R16, R5, 0x4, R16 ;  /* 0x0000000405107825 */ /* 0x002fca00078e0010 */
[----:B------:R0:W-:Y:S05]  /*0390*/  STG.E desc[UR10][R16.64], RZ ;  /* 0x000000ff10007986 */ /* 0x0001ea000c10190a */
[----:B------:R-:W-:Y:S05]  /*03a0*/  @!P0 BRA `(.L_x_7) ;  /* 0x0000000400448947 */ /* 0x000fea0003800000 */
[----:B------:R-:W-:Y:S01]  /*03b0*/  IMAD R13, R3, R14, 0x3 ;  /* 0x00000003030d7424 */ /* 0x000fe200078e020e */
[----:B------:R-:W-:Y:S01]  /*03c0*/  IADD3 R6, PT, PT, R2, R15, RZ ;  /* 0x0000000f02067210 */ /* 0x000fe20007ffe0ff */
[C-C-:B------:R-:W-:Y:S01]  /*03d0*/  IMAD R10, R15.reuse, 0x3, R2.reuse ;  /* 0x000000030f0a7824 */ /* 0x140fe200078e0202 */
[CC--:B------:R-:W-:Y:S01]  /*03e0*/  LEA R8, R15.reuse, R2.reuse, 0x1 ;  /* 0x000000020f087211 */ /* 0x0c0fe200078e08ff */
[C-C-:B------:R-:W-:Y:S01]  /*03f0*/  IMAD R5, R15.reuse, 0x5, R2.reuse ;  /* 0x000000050f057824 */ /* 0x140fe200078e0202 */
[CC--:B------:R-:W-:Y:S01]  /*0400*/  LEA R12, R15.reuse, R2.reuse, 0x2 ;  /* 0x000000020f0c7211 */ /* 0x0c0fe200078e10ff */
[C-C-:B------:R-:W-:Y:S01]  /*0410*/  IMAD R7, R15.reuse, 0x6, R2.reuse ;  /* 0x000000060f077824 */ /* 0x140fe200078e0202 */
[----:B------:R-:W-:Y:S01]  /*0420*/  MOV R25, RZ ;  /* 0x000000ff00197202 */ /* 0x000fe20000000f00 */
[----:B------:R-:W-:Y:S01]  /*0430*/  IMAD R9, R15, 0x7, R2 ;  /* 0x000000070f097824 */ /* 0x000fe200078e0202 */
[----:B------:R-:W-:Y:S02]  /*0440*/  MOV R11, R2 ;  /* 0x00000002000b7202 */ /* 0x000fe40000000f00 */
[----:B------:R-:W-:-:S07]  /*0450*/  MOV R4, UR12 ;  /* 0x0000000c00047c02 */ /* 0x000fce0008000f00 */
.L_x_8:
[----:B-1----:R-:W1:Y:S01]  /*0460*/  LDC.64 R20, c[0x0][0x380] ;  /* 0x0000e000ff147b82 */ /* 0x002e620000000a00 */
[----:B------:R-:W-:-:S07]  /*0470*/  IADD3 R29, PT, PT, R13, -0x3, RZ ;  /* 0xfffffffd0d1d7810 */ /* 0x000fce0007ffe0ff */
[----:B------:R-:W2:Y:S01]  /*0480*/  LDC.64 R18, c[0x0][0x388] ;  /* 0x0000e200ff127b82 */ /* 0x000ea20000000a00 */
[----:B-1----:R-:W-:-:S06]  /*0490*/  IMAD.WIDE.U32 R28, R29, 0x4, R20 ;  /* 0x000000041d1c7825 */ /* 0x002fcc00078e0014 */
[----:B------:R-:W3:Y:S01]  /*04a0*/  LDG.E R28, desc[UR10][R28.64] ;  /* 0x0000000a1c1c7981 */ /* 0x000ee2000c1e1900 */
[----:B--2---:R-:W-:-:S06]  /*04b0*/  IMAD.WIDE.U32 R22, R11, 0x4, R18 ;  /* 0x000000040b167825 */ /* 0x004fcc00078e0012 */
[----:B------:R-:W3:Y:S01]  /*04c0*/  LDG.E R23, desc[UR10][R22.64] ;  /* 0x0000000a16177981 */ /* 0x000ee2000c1e1900 */
[----:B------:R-:W-:Y:S01]  /*04d0*/  IADD3 R27, PT, PT, R13, -0x2, RZ ;  /* 0xfffffffe0d1b7810 */ /* 0x000fe20007ffe0ff */
[----:B---3--:R-:W-:-:S04]  /*04e0*/  FFMA R23, R28, R23, R25 ;  /* 0x000000171c177223 */ /* 0x008fc80000000019 */
[----:B------:R-:W-:-:S04]  /*04f0*/  IMAD.WIDE.U32 R24, R27, 0x4, R20 ;  /* 0x000000041b187825 */ /* 0x000fc800078e0014 */
[----:B------:R-:W-:Y:S01]  /*0500*/  IMAD.WIDE.U32 R26, R6, 0x4, R18 ;  /* 0x00000004061a7825 */ /* 0x000fe200078e0012 */
[----:B------:R1:W-:Y:S04]  /*0510*/  STG.E desc[UR10][R16.64], R23 ;  /* 0x0000001710007986 */ /* 0x0003e8000c10190a */
[----:B------:R-:W2:Y:S04]  /*0520*/  LDG.E R24, desc[UR10][R24.64] ;  /* 0x0000000a18187981 */ /* 0x000ea8000c1e1900 */
[----:B------:R-:W2:Y:S01]  /*0530*/  LDG.E R26, desc[UR10][R26.64] ;  /* 0x0000000a1a1a7981 */ /* 0x000ea2000c1e1900 */
[----:B------:R-:W-:-:S05]  /*0540*/  IADD3 R29, PT, PT, R13, -0x1, RZ ;  /* 0xffffffff0d1d7810 */ /* 0x000fca0007ffe0ff */
[----:B------:R-:W-:-:S04]  /*0550*/  IMAD.WIDE.U32 R28, R29, 0x4, R20 ;  /* 0x000000041d1c7825 */ /* 0x000fc800078e0014 */
[----:B--2---:R-:W-:Y:S01]  /*0560*/  FFMA R27, R24, R26, R23 ;  /* 0x0000001a181b7223 */ /* 0x004fe20000000017 */
[----:B-1----:R-:W-:-:S04]  /*0570*/  IMAD.WIDE.U32 R22, R8, 0x4, R18 ;  /* 0x0000000408167825 */ /* 0x002fc800078e0012 */
[----:B------:R1:W-:Y:S04]  /*0580*/  STG.E desc[UR10][R16.64], R27 ;  /* 0x0000001b10007986 */ /* 0x0003e8000c10190a */
[----:B------:R-:W2:Y:S04]  /*0590*/  LDG.E R28, desc[UR10][R28.64] ;  /* 0x0000000a1c1c7981 */ /* 0x000ea8000c1e1900 */
[----:B------:R-:W2:Y:S01]  /*05a0*/  LDG.E R22, desc[UR10][R22.64] ;  /* 0x0000000a16167981 */ /* 0x000ea2000c1e1900 */
[----:B------:R-:W-:-:S04]  /*05b0*/  IMAD.WIDE.U32 R24, R10, 0x4, R18 ;  /* 0x000000040a187825 */ /* 0x000fc800078e0012 */
[----:B--2---:R-:W-:Y:S01]  /*05c0*/  FFMA R29, R28, R22, R27 ;  /* 0x000000161c1d7223 */ /* 0x004fe2000000001b */
[----:B------:R-:W-:-:S04]  /*05d0*/  IMAD.WIDE.U32 R22, R13, 0x4, R20 ;  /* 0x000000040d167825 */ /* 0x000fc800078e0014 */
[----:B------:R2:W-:Y:S04]  /*05e0*/  STG.E desc[UR10][R16.64], R29 ;  /* 0x0000001d10007986 */ /* 0x0005e8000c10190a */
[----:B------:R-:W3:Y:S04]  /*05f0*/  LDG.E R26, desc[UR10][R22.64] ;  /* 0x0000000a161a7981 */ /* 0x000ee8000c1e1900 */
[----:B------:R-:W3:Y:S01]  /*0600*/  LDG.E R25, desc[UR10][R24.64] ;  /* 0x0000000a18197981 */ /* 0x000ee2000c1e1900 */
[----:B-1----:R-:W-:Y:S01]  /*0610*/  IADD3 R27, PT, PT, R13, 0x1, RZ ;  /* 0x000000010d1b7810 */ /* 0x002fe20007ffe0ff */
[----:B---3--:R-:W-:-:S04]  /*0620*/  FFMA R25, R26, R25, R29 ;  /* 0x000000191a197223 */ /* 0x008fc8000000001d */
[----:B------:R-:W-:-:S04]  /*0630*/  IMAD.WIDE.U32 R26, R27, 0x4, R20 ;  /* 0x000000041b1a7825 */ /* 0x000fc800078e0014 */
[----:B--2---:R-:W-:Y:S01]  /*0640*/  IMAD.WIDE.U32 R28, R12, 0x4, R18 ;  /* 0x000000040c1c7825 */ /* 0x004fe200078e0012 */
[----:B------:R1:W-:Y:S04]  /*0650*/  STG.E desc[UR10][R16.64], R25 ;  /* 0x0000001910007986 */ /* 0x0003e8000c10190a */
[----:B------:R-:W2:Y:S04]  /*0660*/  LDG.E R26, desc[UR10][R26.64] ;  /* 0x0000000a1a1a7981 */ /* 0x000ea8000c1e1900 */
[----:B------:R-:W2:Y:S01]  /*0670*/  LDG.E R28, desc[UR10][R28.64] ;  /* 0x0000000a1c1c7981 */ /* 0x000ea2000c1e1900 */
[----:B------:R-:W-:-:S05]  /*0680*/  IADD3 R23, PT, PT, R13, 0x2, RZ ;  /* 0x000000020d177810 */ /* 0x000fca0007ffe0ff */
[----:B------:R-:W-:-:S04]  /*0690*/  IMAD.WIDE.U32 R22, R23, 0x4, R20 ;  /* 0x0000000417167825 */ /* 0x000fc800078e0014 */
[----:B--2---:R-:W-:Y:S01]  /*06a0*/  FFMA R27, R26, R28, R25 ;  /* 0x0000001c1a1b7223 */ /* 0x004fe20000000019 */
[----:B-1----:R-:W-:-:S04]  /*06b0*/  IMAD.WIDE.U32 R24, R5, 0x4, R18 ;  /* 0x0000000405187825 */ /* 0x002fc800078e0012 */
[----:B------:R1:W-:Y:S04]  /*06c0*/  STG.E desc[UR10][R16.64], R27 ;  /* 0x0000001b10007986 */ /* 0x0003e8000c10190a */
[----:B------:R-:W2:Y:S04]  /*06d0*/  LDG.E R22, desc[UR10][R22.64] ;  /* 0x0000000a16167981 */ /* 0x000ea8000c1e1900 */
[----:B------:R-:W2:Y:S01]  /*06e0*/  LDG.E R24, desc[UR10][R24.64] ;  /* 0x0000000a18187981 */ /* 0x000ea2000c1e1900 */
[----:B------:R-:W-:Y:S01]  /*06f0*/  IADD3 R29, PT, PT, R13, 0x3, RZ ;  /* 0x000000030d1d7810 */ /* 0x000fe20007ffe0ff */
[----:B--2---:R-:W-:-:S04]  /*0700*/  FFMA R23, R22, R24, R27 ;  /* 0x0000001816177223 */ /* 0x004fc8000000001b */
[----:B-1----:R-:W-:-:S04]  /*0710*/  IMAD.WIDE.U32 R26, R29, 0x4, R20 ;  /* 0x000000041d1a7825 */ /* 0x002fc800078e0014 */
[--C-:B------:R-:W-:Y:S01]  /*0720*/  IMAD.WIDE.U32 R28, R7, 0x4, R18.reuse ;  /* 0x00000004071c7825 */ /* 0x100fe200078e0012 */
[----:B------:R1:W-:Y:S04]  /*0730*/  STG.E desc[UR10][R16.64], R23 ;  /* 0x0000001710007986 */ /* 0x0003e8000c10190a */
[----:B------:R-:W2:Y:S04]  /*0740*/  LDG.E R26, desc[UR10][R26.64] ;  /* 0x0000000a1a1a7981 */ /* 0x000ea8000c1e1900 */
[----:B------:R-:W2:Y:S01]  /*0750*/  LDG.E R28, desc[UR10][R28.64] ;  /* 0x0000000a1c1c7981 */ /* 0x000ea2000c1e1900 */
[----:B------:R-:W-:Y:S01]  /*0760*/  IADD3 R25, PT, PT, R13, 0x4, RZ ;  /* 0x000000040d197810 */ /* 0x000fe20007ffe0ff */
[----:B------:R-:W-:-:S04]  /*0770*/  IMAD.WIDE.U32 R18, R9, 0x4, R18 ;  /* 0x0000000409127825 */ /* 0x000fc800078e0012 */
[----:B------:R-:W-:-:S04]  /*0780*/  IMAD.WIDE.U32 R20, R25, 0x4, R20 ;  /* 0x0000000419147825 */ /* 0x000fc800078e0014 */
[----:B--2---:R-:W-:-:S05]  /*0790*/  FFMA R27, R26, R28, R23 ;  /* 0x0000001c1a1b7223 */ /* 0x004fca0000000017 */
[----:B------:R1:W-:Y:S04]  /*07a0*/  STG.E desc[UR10][R16.64], R27 ;  /* 0x0000001b10007986 */ /* 0x0003e8000c10190a */
[----:B------:R-:W2:Y:S04]  /*07b0*/  LDG.E R20, desc[UR10][R20.64] ;  /* 0x0000000a14147981 */ /* 0x000ea8000c1e1900 */
[----:B------:R-:W2:Y:S01]  /*07c0*/  LDG.E R18, desc[UR10][R18.64] ;  /* 0x0000000a12127981 */ /* 0x000ea2000c1e1900 */
[----:B------:R-:W-:-:S04]  /*07d0*/  IADD3 R4, PT, PT, R4, 0x8, RZ ;  /* 0x0000000804047810 */ /* 0x000fc80007ffe0ff */
[----:B------:R-:W-:Y:S02]  /*07e0*/  ISETP.NE.AND P0, PT, R4, RZ, PT ;  /* 0x000000ff0400720c */ /* 0x000fe40003f05270 */
[----:B------:R-:W-:Y:S02]  /*07f0*/  IADD3 R13, PT, PT, R13, 0x8, RZ ;  /* 0x000000080d0d7810 */ /* 0x000fe40007ffe0ff */
[C---:B------:R-:W-:Y:S02]  /*0800*/  LEA R6, R15.reuse, R6, 0x3 ;  /* 0x000000060f067211 */ /* 0x040fe400078e18ff */
[C---:B------:R-:W-:Y:S02]  /*0810*/  LEA R8, R15.reuse, R8, 0x3 ;  /* 0x000000080f087211 */ /* 0x040fe400078e18ff */
[C---:B------:R-:W-:Y:S02]  /*0820*/  LEA R10, R15.reuse, R10, 0x3 ;  /* 0x0000000a0f0a7211 */ /* 0x040fe400078e18ff */
[----:B------:R-:W-:-:S02]  /*0830*/  LEA R12, R15, R12, 0x3 ;  /* 0x0000000c0f0c7211 */ /* 0x000fc400078e18ff */
[C---:B------:R-:W-:Y:S02]  /*0840*/  LEA R5, R15.reuse, R5, 0x3 ;  /* 0x000000050f057211 */ /* 0x040fe400078e18ff */
[C---:B------:R-:W-:Y:S02]  /*0850*/  LEA R7, R15.reuse, R7, 0x3 ;  /* 0x000000070f077211 */ /* 0x040fe400078e18ff */
[C---:B------:R-:W-:Y:S02]  /*0860*/  LEA R9, R15.reuse, R9, 0x3 ;  /* 0x000000090f097211 */ /* 0x040fe400078e18ff */
[----:B------:R-:W-:Y:S01]  /*0870*/  LEA R11, R15, R11, 0x3 ;  /* 0x0000000b0f0b7211 */ /* 0x000fe200078e18ff */
[----:B--2---:R-:W-:-:S05]  /*0880*/  FFMA R25, R20, R18, R27 ;  /* 0x0000001214197223 */ /* 0x004fca000000001b */
[----:B------:R1:W-:Y:S01]  /*0890*/  STG.E desc[UR10][R16.64], R25 ;  /* 0x0000001910007986 */ /* 0x0003e2000c10190a */
[----:B------:R-:W-:Y:S05]  /*08a0*/  @P0 BRA `(.L_x_8) ;  /* 0xfffffff800ec0947 */ /* 0x000fea000383ffff */
[----:B------:R-:W-:-:S07]  /*08b0*/  MOV R8, UR9 ;  /* 0x0000000900087c02 */ /* 0x000fce0008000f00 */
.L_x_7:
[----:B------:R-:W-:-:S09]  /*08c0*/  UISETP.NE.AND UP0, UPT, UR7, URZ, UPT ;  /* 0x000000ff0700728c */ /* 0x000fd2000bf05270 */
[----:B------:R-:W-:Y:S05]  /*08d0*/  BRA.U !UP0, `(.L_x_9) ;  /* 0x00000005082c7547 */ /* 0x000fea000b800000 */
[----:B------:R-:W-:Y:S02]  /*08e0*/  UIADD3 UR8, UPT, UPT, UR7, -0x1, URZ ;  /* 0xffffffff07087890 */ /* 0x000fe4000fffe0ff */
[----:B------:R-:W-:Y:S02]  /*08f0*/  UISETP.NE.AND UP1, UPT, UR6, URZ, UPT ;  /* 0x000000ff0600728c */ /* 0x000fe4000bf25270 */
[----:B------:R-:W-:-:S09]  /*0900*/  UISETP.GE.U32.AND UP0, UPT, UR8, 0x3, UPT ;  /* 0x000000030800788c */ /* 0x000fd2000bf06070 */
[----:B------:R-:W-:Y:S05]  /*0910*/  BRA.U !UP0, `(.L_x_10) ;  /* 0x00000001088c7547 */ /* 0x000fea000b800000 */
[----:B------:R-:W2:Y:S01]  /*0920*/  LDC.64 R6, c[0x0][0x380] ;  /* 0x0000e000ff067b82 */ /* 0x000ea20000000a00 */
[----:B------:R-:W-:Y:S02]  /*0930*/  IMAD R9, R3, R14, R8 ;  /* 0x0000000e03097224 */ /* 0x000fe400078e0208 */
[----:B------:R-:W-:-:S05]  /*0940*/  IMAD R18, R8, R15, R2 ;  /* 0x0000000f08127224 */ /* 0x000fca00078e0202 */
[----:B------:R-:W3:Y:S01]  /*0950*/  LDC.64 R4, c[0x0][0x388] ;  /* 0x0000e200ff047b82 */ /* 0x000ee20000000a00 */
[----:B--2---:R-:W-:-:S06]  /*0960*/  IMAD.WIDE.U32 R10, R9, 0x4, R6 ;  /* 0x00000004090a7825 */ /* 0x004fcc00078e0006 */
[----:B------:R-:W1:Y:S01]  /*0970*/  LDG.E R10, desc[UR10][R10.64] ;  /* 0x0000000a0a0a7981 */ /* 0x000e62000c1e1900 */
[----:B---3--:R-:W-:-:S06]  /*0980*/  IMAD.WIDE.U32 R12, R18, 0x4, R4 ;  /* 0x00000004120c7825 */ /* 0x008fcc00078e0004 */
[----:B------:R-:W1:Y:S01]  /*0990*/  LDG.E R12, desc[UR10][R12.64] ;  /* 0x0000000a0c0c7981 */ /* 0x000e62000c1e1900 */
[----:B------:R-:W-:Y:S02]  /*09a0*/  IADD3 R19, PT, PT, R9, 0x1, RZ ;  /* 0x0000000109137810 */ /* 0x000fe40007ffe0ff */
[----:B------:R-:W-:-:S03]  /*09b0*/  IADD3 R22, PT, PT, R18, R15, RZ ;  /* 0x0000000f12167210 */ /* 0x000fc60007ffe0ff */
[----:B------:R-:W-:-:S04]  /*09c0*/  IMAD.WIDE.U32 R18, R19, 0x4, R6 ;  /* 0x0000000413127825 */ /* 0x000fc800078e0006 */
[----:B------:R-:W-:-:S04]  /*09d0*/  IMAD.WIDE.U32 R20, R22, 0x4, R4 ;  /* 0x0000000416147825 */ /* 0x000fc800078e0004 */
[----:B-1----:R-:W-:-:S05]  /*09e0*/  FFMA R25, R10, R12, R25 ;  /* 0x0000000c0a197223 */ /* 0x002fca0000000019 */
[----:B------:R1:W-:Y:S04]  /*09f0*/  STG.E desc[UR10][R16.64], R25 ;  /* 0x0000001910007986 */ /* 0x0003e8000c10190a */
[----:B------:R-:W2:Y:S04]  /*0a00*/  LDG.E R18, desc[UR10][R18.64] ;  /* 0x0000000a12127981 */ /* 0x000ea8000c1e1900 */
[----:B------:R-:W2:Y:S01]  /*0a10*/  LDG.E R20, desc[UR10][R20.64] ;  /* 0x0000000a14147981 */ /* 0x000ea2000c1e1900 */
[----:B------:R-:W-:Y:S02]  /*0a20*/  IADD3 R27, PT, PT, R9, 0x2, RZ ;  /* 0x00000002091b7810 */ /* 0x000fe40007ffe0ff */
[----:B------:R-:W-:-:S03]  /*0a30*/  IADD3 R22, PT, PT, R22, R15, RZ ;  /* 0x0000000f16167210 */ /* 0x000fc60007ffe0ff */
[----:B------:R-:W-:-:S04]  /*0a40*/  IMAD.WIDE.U32 R10, R27, 0x4, R6 ;  /* 0x000000041b0a7825 */ /* 0x000fc800078e0006 */
[----:B------:R-:W-:-:S04]  /*0a50*/  IMAD.WIDE.U32 R12, R22, 0x4, R4 ;  /* 0x00000004160c7825 */ /* 0x000fc800078e0004 */
[----:B--2---:R-:W-:-:S05]  /*0a60*/  FFMA R23, R18, R20, R25 ;  /* 0x0000001412177223 */ /* 0x004fca0000000019 */
[----:B------:R2:W-:Y:S04]  /*0a70*/  STG.E desc[UR10][R16.64], R23 ;  /* 0x0000001710007986 */ /* 0x0005e8000c10190a */
[----:B------:R-:W3:Y:S04]  /*0a80*/  LDG.E R10, desc[UR10][R10.64] ;  /* 0x0000000a0a0a7981 */ /* 0x000ee8000c1e1900 */
[----:B------:R-:W3:Y:S01]  /*0a90*/  LDG.E R12, desc[UR10][R12.64] ;  /* 0x0000000a0c0c7981 */ /* 0x000ee2000c1e1900 */
[----:B-1----:R-:W-:Y:S02]  /*0aa0*/  IADD3 R25, PT, PT, R9, 0x3, RZ ;  /* 0x0000000309197810 */ /* 0x002fe40007ffe0ff */
[----:B------:R-:W-:-:S03]  /*0ab0*/  IADD3 R19, PT, PT, R22, R15, RZ ;  /* 0x0000000f16137210 */ /* 0x000fc60007ffe0ff */
[----:B------:R-:W-:-:S04]  /*0ac0*/  IMAD.WIDE.U32 R6, R25, 0x4, R6 ;  /* 0x0000000419067825 */ /* 0x000fc800078e0006 */
[----:B------:R-:W-:-:S04]  /*0ad0*/  IMAD.WIDE.U32 R4, R19, 0x4, R4 ;  /* 0x0000000413047825 */ /* 0x000fc800078e0004 */
[----:B---3--:R-:W-:-:S05]  /*0ae0*/  FFMA R9, R10, R12, R23 ;  /* 0x0000000c0a097223 */ /* 0x008fca0000000017 */
[----:B------:R2:W-:Y:S04]  /*0af0*/  STG.E desc[UR10][R16.64], R9 ;  /* 0x0000000910007986 */ /* 0x0005e8000c10190a */
[----:B------:R-:W3:Y:S04]  /*0b00*/  LDG.E R6, desc[UR10][R6.64] ;  /* 0x0000000a06067981 */ /* 0x000ee8000c1e1900 */
[----:B------:R-:W3:Y:S01]  /*0b10*/  LDG.E R4, desc[UR10][R4.64] ;  /* 0x0000000a04047981 */ /* 0x000ee2000c1e1900 */
[----:B------:R-:W-:Y:S01]  /*0b20*/  IADD3 R8, PT, PT, R8, 0x4, RZ ;  /* 0x0000000408087810 */ /* 0x000fe20007ffe0ff */
[----:B---3--:R-:W-:-:S05]  /*0b30*/  FFMA R25, R6, R4, R9 ;  /* 0x0000000406197223 */ /* 0x008fca0000000009 */
[----:B------:R2:W-:Y:S02]  /*0b40*/  STG.E desc[UR10][R16.64], R25 ;  /* 0x0000001910007986 */ /* 0x0005e4000c10190a */
.L_x_10:
[----:B------:R-:W-:Y:S05]  /*0b50*/  BRA.U !UP1, `(.L_x_9) ;  /* 0x00000001098c7547 */ /* 0x000fea000b800000 */
[----:B------:R-:W-:Y:S01]  /*0b60*/  UISETP.NE.AND UP0, UPT, UR6, 0x1, UPT ;  /* 0x000000010600788c */ /* 0x000fe2000bf05270 */
[----:B------:R-:W-:Y:S01]  /*0b70*/  HFMA2 R4, -RZ, RZ, 0, 2.384185791015625e-07 ;  /* 0x00000004ff047431 */ /* 0x000fe200000001ff */
[----:B------:R-:W-:-:S04]  /*0b80*/  MOV R7, 0x4 ;  /* 0x0000000400077802 */ /* 0x000fc80000000f00 */
[----:B------:R-:W-:-:S05]  /*0b90*/  PLOP3.LUT P1, PT, PT, PT, UP0, 0x80, 0x8 ;  /* 0x000000000008781c */ /* 0x000fca0003f2f008 */
[----:B------:R-:W3:Y:S08]  /*0ba0*/  @UP0 LDCU.128 UR16, c[0x0][0x380] ;  /* 0x00007000ff1007ac */ /* 0x000ef00008000c00 */
[----:B--2---:R-:W-:Y:S02]  /*0bb0*/  @P1 IMAD R9, R3, R14, R8 ;  /* 0x0000000e03091224 */ /* 0x004fe400078e0208 */
[----:B------:R-:W-:-:S02]  /*0bc0*/  @P1 IMAD R10, R8, R15, R2 ;  /* 0x0000000f080a1224 */ /* 0x000fc400078e0202 */
[----:B---3--:R-:W-:-:S04]  /*0bd0*/  @P1 IMAD.WIDE.U32 R4, R9, R4, UR16 ;  /* 0x0000001009041e25 */ /* 0x008fc8000f8e0004 */
[----:B------:R-:W-:Y:S02]  /*0be0*/  @P1 IMAD.WIDE.U32 R6, R10, R7, UR18 ;  /* 0x000000120a061e25 */ /* 0x000fe4000f8e0007 */
[----:B------:R-:W2:Y:S04]  /*0bf0*/  @P1 LDG.E R4, desc[UR10][R4.64] ;  /* 0x0000000a04041981 */ /* 0x000ea8000c1e1900 */
[----:B------:R-:W2:Y:S01]  /*0c00*/  @P1 LDG.E R6, desc[UR10][R6.64] ;  /* 0x0000000a06061981 */ /* 0x000ea2000c1e1900 */
[----:B------:R-:W-:Y:S01]  /*0c10*/  HFMA2 R18, -RZ, RZ, 0, 2.384185791015625e-07 ;  /* 0x00000004ff127431 */ /* 0x000fe200000001ff */
[----:B------:R-:W-:Y:S02]  /*0c20*/  MOV R13, 0x4 ;  /* 0x00000004000d7802 */ /* 0x000fe40000000f00 */
[----:B------:R-:W-:-:S02]  /*0c30*/  @P1 IADD3 R11, PT, PT, R9, 0x1, RZ ;  /* 0x00000001090b1810 */ /* 0x000fc40007ffe0ff */
[----:B------:R-:W-:-:S03]  /*0c40*/  @P1 IADD3 R12, PT, PT, R10, R15, RZ ;  /* 0x0000000f0a0c1210 */ /* 0x000fc60007ffe0ff */
[----:B------:R-:W-:-:S04]  /*0c50*/  @P1 IMAD.WIDE.U32 R10, R11, R18, UR16 ;  /* 0x000000100b0a1e25 */ /* 0x000fc8000f8e0012 */
[----:B------:R-:W-:-:S04]  /*0c60*/  @P1 IMAD.WIDE.U32 R12, R12, R13, UR18 ;  /* 0x000000120c0c1e25 */ /* 0x000fc8000f8e000d */
[----:B--2---:R-:W-:Y:S02]  /*0c70*/  @P1 FFMA R9, R4, R6, R25 ;  /* 0x0000000604091223 */ /* 0x004fe40000000019 */
[----:B------:R-:W2:Y:S03]  /*0c80*/  LDC.64 R6, c[0x0][0x380] ;  /* 0x0000e000ff067b82 */ /* 0x000ea60000000a00 */
[----:B------:R3:W-:Y:S04]  /*0c90*/  @P1 STG.E desc[UR10][R16.64], R9 ;  /* 0x0000000910001986 */ /* 0x0007e8000c10190a */
[----:B------:R-:W1:Y:S01]  /*0ca0*/  @P1 LDG.E R10, desc[UR10][R10.64] ;  /* 0x0000000a0a0a1981 */ /* 0x000e62000c1e1900 */
[----:B------:R-:W4:Y:S03]  /*0cb0*/  LDC.64 R4, c[0x0][0x388] ;  /* 0x0000e200ff047b82 */ /* 0x000f260000000a00 */
[----:B------:R-:W1:Y:S01]  /*0cc0*/  @P1 LDG.E R12, desc[UR10][R12.64] ;  /* 0x0000000a0c0c1981 */ /* 0x000e62000c1e1900 */
[----:B------:R-:W-:-:S02]  /*0cd0*/  LOP3.LUT P0, RZ, R14, 0x1, RZ, 0xc0, !PT ;  /* 0x000000010eff7812 */ /* 0x000fc4000780c0ff */
[----:B------:R-:W-:-:S11]  /*0ce0*/  @P1 IADD3 R8, PT, PT, R8, 0x2, RZ ;  /* 0x0000000208081810 */ /* 0x000fd60007ffe0ff */
[----:B------:R-:W-:Y:S02]  /*0cf0*/  @P0 IMAD R19, R3, R14, R8 ;  /* 0x0000000e03130224 */ /* 0x000fe400078e0208 */
[----:B------:R-:W-:Y:S02]  /*0d00*/  @P0 IMAD R15, R8, R15, R2 ;  /* 0x0000000f080f0224 */ /* 0x000fe400078e0202 */
[----:B--2---:R-:W-:-:S04]  /*0d10*/  @P0 IMAD.WIDE.U32 R6, R19, 0x4, R6 ;  /* 0x0000000413060825 */ /* 0x004fc800078e0006 */
[----:B----4-:R-:W-:-:S04]  /*0d20*/  @P0 IMAD.WIDE.U32 R4, R15, 0x4, R4 ;  /* 0x000000040f040825 */ /* 0x010fc800078e0004 */
[----:B-1----:R-:W-:-:S05]  /*0d30*/  @P1 FFMA R25, R10, R12, R9 ;  /* 0x0000000c0a191223 */ /* 0x002fca0000000009 */
[----:B------:R4:W-:Y:S04]  /*0d40*/  @P1 STG.E desc[UR10][R16.64], R25 ;  /* 0x0000001910001986 */ /* 0x0009e8000c10190a */
[----:B------:R-:W3:Y:S04]  /*0d50*/  @P0 LDG.E R6, desc[UR10][R6.64] ;  /* 0x0000000a06060981 */ /* 0x000ee8000c1e1900 */
[----:B------:R-:W3:Y:S02]  /*0d60*/  @P0 LDG.E R4, desc[UR10][R4.64] ;  /* 0x0000000a04040981 */ /* 0x000ee4000c1e1900 */
[----:B---3--:R-:W-:-:S05]  /*0d70*/  @P0 FFMA R9, R6, R4, R25 ;  /* 0x0000000406090223 */ /* 0x008fca0000000019 */
[----:B------:R4:W-:Y:S02]  /*0d80*/  @P0 STG.E desc[UR10][R16.64], R9 ;  /* 0x0000000910000986 */ /* 0x0009e4000c10190a */
.L_x_9:
[----:B------:R-:W3:Y:S01]  /*0d90*/  LDCU UR8, c[0x0][0x39c] ;  /* 0x00007380ff0877ac */ /* 0x000ee20008000800 */
[----:B------:R-:W-:-:S04]  /*0da0*/  IADD3 R2, PT, PT, R2, UR4, RZ ;  /* 0x0000000402027c10 */ /* 0x000fc8000fffe0ff */
[----:B---3--:R-:W-:-:S13]  /*0db0*/  ISETP.GE.U32.AND P0, PT, R2, UR8, PT ;  /* 0x0000000802007c0c */ /* 0x008fda000bf06070 */
[----:B------:R-:W-:Y:S05]  /*0dc0*/  @!P0 BRA `(.L_x_11) ;  /* 0xfffffff400548947 */ /* 0x000fea000383ffff */
.L_x_6:
[----:B------:R-:W-:Y:S05]  /*0dd0*/  BSYNC.RECONVERGENT B0 ;  /* 0x0000000000007941 */ /* 0x000fea0003800200 */
.L_x_5:
[----:B------:R-:W3:Y:S01]  /*0de0*/  LDCU UR8, c[0x0][0x398] ;  /* 0x00007300ff0877ac */ /* 0x000ee20008000800 */
[----:B------:R-:W-:-:S04]  /*0df0*/  IADD3 R3, PT, PT, R3, UR5, RZ ;  /* 0x0000000503037c10 */ /* 0x000fc8000fffe0ff */
[----:B---3--:R-:W-:-:S13]  /*0e00*/  ISETP.GE.U32.AND P0, PT, R3, UR8, PT ;  /* 0x0000000803007c0c */ /* 0x008fda000bf06070 */
[----:B------:R-:W-:Y:S05]  /*0e10*/  @!P0 BRA `(.L_x_12) ;  /* 0xfffffff4002c8947 */ /* 0x000fea000383ffff */
[----:B------:R-:W-:Y:S05]  /*0e20*/  EXIT ;  /* 0x000000000000794d */ /* 0x000fea0003800000 */
.L_x_13:
[----:B------:R-:W-:-:S00]  /*0e30*/  BRA `(.L_x_13) ;  /* 0xfffffffc00fc7947 */ /* 0x000fc0000383ffff */
[----:B------:R-:W-:-:S00]  /*0e40*/  NOP ;  /* 0x0000000000007918 */ /* 0x000fc00000000000 */
        /* <DEDUP_REMOVED lines=11> */
.L_x_14:


//--------------------- .nv.shared.reserved.0     --------------------------
	.section	.nv.shared.reserved.0,"aw",@nobits
	.weak		__nv_reservedSMEM_offset_0_alias
	.size		__nv_reservedSMEM_offset_0_alias, 0, 64
	.other		__nv_reservedSMEM_offset_0_alias,@"STO_CUDA_RESERVED_SHARED STV_DEFAULT"
__nv_reservedSMEM_offset_0_alias:
	.zero		0
	.zero		64


//--------------------- .nv.constant0._Z13SumarMatricesPfS_S_jjjj --------------------------
	.section	.nv.constant0._Z13SumarMatricesPfS_S_jjjj,"a",@progbits
	.sectionflags	@""
	.align	4
.nv.constant0._Z13SumarMatricesPfS_S_jjjj:
	.zero		936


//--------------------- SYMBOLS --------------------------

	.type		.nv.reservedSmem.offset0,@object
	.size		.nv.reservedSmem.offset0,0x4
